//
// Generated by NVIDIA NVVM Compiler
//
// Compiler Build ID: CL-36424714
// Cuda compilation tools, release 13.0, V13.0.88
// Based on NVVM 20.0.0
//

.version 9.0
.target sm_100
.address_size 64

	// .globl	_Z6kernelPhjjPj

.visible .entry _Z6kernelPhjjPj(
	.param .u64 .ptr .align 1 _Z6kernelPhjjPj_param_0,
	.param .u32 _Z6kernelPhjjPj_param_1,
	.param .u32 _Z6kernelPhjjPj_param_2,
	.param .u64 .ptr .align 1 _Z6kernelPhjjPj_param_3
)
{
	.reg .pred 	%p<4>;
	.reg .b32 	%r<16>;
	.reg .b64 	%rd<9>;

	ld.param.u64 	%rd3, [_Z6kernelPhjjPj_param_0];
	ld.param.u32 	%r1, [_Z6kernelPhjjPj_param_1];
	ld.param.u32 	%r2, [_Z6kernelPhjjPj_param_2];
	ld.param.u64 	%rd2, [_Z6kernelPhjjPj_param_3];
	cvta.to.global.u64 	%rd4, %rd3;
	mov.u32 	%r4, %ctaid.y;
	shl.b32 	%r5, %r4, 4;
	mov.u32 	%r6, %tid.y;
	add.s32 	%r7, %r5, %r6;
	mov.u32 	%r9, %ctaid.x;
	shl.b32 	%r10, %r9, 4;
	mov.u32 	%r11, %tid.x;
	add.s32 	%r12, %r10, %r11;
	mad.lo.s32 	%r13, %r1, %r7, %r12;
	cvt.u64.u32 	%rd5, %r13;
	add.s64 	%rd1, %rd4, %rd5;
	setp.ge.u32 	%p1, %r12, %r1;
	setp.ge.u32 	%p2, %r7, %r2;
	or.pred  	%p3, %p1, %p2;
	@%p3 bra 	$L__BB0_2;
	cvta.to.global.u64 	%rd6, %rd2;
	ld.global.u8 	%r14, [%rd1];
	mul.wide.u32 	%rd7, %r14, 4;
	add.s64 	%rd8, %rd6, %rd7;
	atom.global.add.u32 	%r15, [%rd8], 1;
	bar.sync 	0;
$L__BB0_2:
	ret;

}


// ===== COMPILED SASS (sm_100) =====

	.target	sm_100

	.elftype	@"ET_EXEC"


//--------------------- .note.nv.tkinfo           --------------------------
	.section	.note.nv.tkinfo,"",@"SHT_NOTE"
	.sectionflags	@"SHF_NOTE_NV_TKINFO"
	.tkinfo
        /*0018*/ 	.word	0x00000002
        /*0030*/ 	.string	""
        /*0030*/ 	.string	"ptxas"
        /*0030*/ 	.string	"Cuda compilation tools, release 13.0, V13.0.88"
        /*0030*/ 	.string	"Build cuda_13.0.r13.0/compiler.36424714_0"
        /*0030*/ 	.string	"-arch sm_100 -m 64 "



//--------------------- .note.nv.cuinfo           --------------------------
	.section	.note.nv.cuinfo,"",@"SHT_NOTE"
	.sectionflags	@"SHF_NOTE_NV_CUINFO"
        /*0018*/ 	.short	0x0002
        /*001a*/ 	.short	0x0064
        /*001c*/ 	.short	0x0082
	.zero		2


//--------------------- .nv.info                  --------------------------
	.section	.nv.info,"",@"SHT_CUDA_INFO"
	.align	4


	//----- nvinfo : EIATTR_REGCOUNT
	.align		4
        /*0000*/ 	.byte	0x04, 0x2f
        /*0002*/ 	.short	(.L_1 - .L_0)
	.align		4
.L_0:
        /*0004*/ 	.word	index@(_Z6kernelPhjjPj)
        /*0008*/ 	.word	0x0000000a


	//----- nvinfo : EIATTR_FRAME_SIZE
	.align		4
.L_1:
        /*000c*/ 	.byte	0x04, 0x11
        /*000e*/ 	.short	(.L_3 - .L_2)
	.align		4
.L_2:
        /*0010*/ 	.word	index@(_Z6kernelPhjjPj)
        /*0014*/ 	.word	0x00000000


	//----- nvinfo : EIATTR_MIN_STACK_SIZE
	.align		4
.L_3:
        /*0018*/ 	.byte	0x04, 0x12
        /*001a*/ 	.short	(.L_5 - .L_4)
	.align		4
.L_4:
        /*001c*/ 	.word	index@(_Z6kernelPhjjPj)
        /*0020*/ 	.word	0x00000000
.L_5:


//--------------------- .nv.compat                --------------------------
	.section	.nv.compat,"",@"SHT_CUDA_COMPAT_INFO"
	.align	4
        /*0000*/ 	.byte	0x02, 0x09, 0x00, 0x00, 0x02, 0x02, 0x01, 0x00, 0x02, 0x05, 0x05, 0x00, 0x03, 0x07, 0x01, 0x01
        /*0010*/ 	.byte	0x02, 0x03, 0x00, 0x00, 0x02, 0x06, 0x01, 0x00, 0x04, 0x0b, 0x08, 0x00, 0x09, 0x00, 0x00, 0x00
        /*0020*/ 	.byte	0x00, 0x00, 0x00, 0x00


//--------------------- .nv.info._Z6kernelPhjjPj  --------------------------
	.section	.nv.info._Z6kernelPhjjPj,"",@"SHT_CUDA_INFO"
	.sectionflags	@""
	.align	4


	//----- nvinfo : EIATTR_CUDA_API_VERSION
	.align		4
        /*0000*/ 	.byte	0x04, 0x37
        /*0002*/ 	.short	(.L_7 - .L_6)
.L_6:
        /*0004*/ 	.word	0x00000082


	//----- nvinfo : EIATTR_KPARAM_INFO
	.align		4
.L_7:
        /*0008*/ 	.byte	0x04, 0x17
        /*000a*/ 	.short	(.L_9 - .L_8)
.L_8:
        /*000c*/ 	.word	0x00000000
        /*0010*/ 	.short	0x0003
        /*0012*/ 	.short	0x0010
        /*0014*/ 	.byte	0x00, 0xf5, 0x21, 0x00


	//----- nvinfo : EIATTR_KPARAM_INFO
	.align		4
.L_9:
        /*0018*/ 	.byte	0x04, 0x17
        /*001a*/ 	.short	(.L_11 - .L_10)
.L_10:
        /*001c*/ 	.word	0x00000000
        /*0020*/ 	.short	0x0002
        /*0022*/ 	.short	0x000c
        /*0024*/ 	.byte	0x00, 0xf0, 0x11, 0x00


	//----- nvinfo : EIATTR_KPARAM_INFO
	.align		4
.L_11:
        /*0028*/ 	.byte	0x04, 0x17
        /*002a*/ 	.short	(.L_13 - .L_12)
.L_12:
        /*002c*/ 	.word	0x00000000
        /*0030*/ 	.short	0x0001
        /*0032*/ 	.short	0x0008
        /*0034*/ 	.byte	0x00, 0xf0, 0x11, 0x00


	//----- nvinfo : EIATTR_KPARAM_INFO
	.align		4
.L_13:
        /*0038*/ 	.byte	0x04, 0x17
        /*003a*/ 	.short	(.L_15 - .L_14)
.L_14:
        /*003c*/ 	.word	0x00000000
        /*0040*/ 	.short	0x0000
        /*0042*/ 	.short	0x0000
        /*0044*/ 	.byte	0x00, 0xf5, 0x21, 0x00


	//----- nvinfo : EIATTR_SPARSE_MMA_MASK
	.align		4
.L_15:
        /*0048*/ 	.byte	0x03, 0x50
        /*004a*/ 	.short	0x0000


	//----- nvinfo : EIATTR_MAXREG_COUNT
	.align		4
        /*004c*/ 	.byte	0x03, 0x1b
        /*004e*/ 	.short	0x00ff


	//----- nvinfo : EIATTR_NUM_BARRIERS
	.align		4
        /*0050*/ 	.byte	0x02, 0x4c
        /*0052*/ 	.byte	0x01
	.zero		1


	//----- nvinfo : EIATTR_MERCURY_ISA_VERSION
	.align		4
        /*0054*/ 	.byte	0x03, 0x5f
        /*0056*/ 	.short	0x0101


	//----- nvinfo : EIATTR_VRC_CTA_INIT_COUNT
	.align		4
        /*0058*/ 	.byte	0x02, 0x4a
	.zero		1
	.zero		1


	//----- nvinfo : EIATTR_EXIT_INSTR_OFFSETS
	.align		4
        /*005c*/ 	.byte	0x04, 0x1c
        /*005e*/ 	.short	(.L_17 - .L_16)


	//   ....[0]....
.L_16:
        /*0060*/ 	.word	0x000000d0


	//   ....[1]....
        /*0064*/ 	.word	0x00000150


	//----- nvinfo : EIATTR_CBANK_PARAM_SIZE
	.align		4
.L_17:
        /*0068*/ 	.byte	0x03, 0x19
        /*006a*/ 	.short	0x0018


	//----- nvinfo : EIATTR_PARAM_CBANK
	.align		4
        /*006c*/ 	.byte	0x04, 0x0a
        /*006e*/ 	.short	(.L_19 - .L_18)
	.align		4
.L_18:
        /*0070*/ 	.word	index@(.nv.constant0._Z6kernelPhjjPj)
        /*0074*/ 	.short	0x0380
        /*0076*/ 	.short	0x0018


	//----- nvinfo : EIATTR_SW_WAR
	.align		4
.L_19:
        /*0078*/ 	.byte	0x04, 0x36
        /*007a*/ 	.short	(.L_21 - .L_20)
.L_20:
        /*007c*/ 	.word	0x00000008
.L_21:


//--------------------- .nv.callgraph             --------------------------
	.section	.nv.callgraph,"",@"SHT_CUDA_CALLGRAPH"
	.align	4
	.sectionentsize	8
	.align		4
        /*0000*/ 	.word	0x00000000
	.align		4
        /*0004*/ 	.word	0xffffffff
	.align		4
        /*0008*/ 	.word	0x00000000
	.align		4
        /*000c*/ 	.word	0xfffffffe
	.align		4
        /*0010*/ 	.word	0x00000000
	.align		4
        /*0014*/ 	.word	0xfffffffd
	.align		4
        /*0018*/ 	.word	0x00000000
	.align		4
        /*001c*/ 	.word	0xfffffffc


//--------------------- .text._Z6kernelPhjjPj     --------------------------
	.section	.text._Z6kernelPhjjPj,"ax",@progbits
	.align	128
        .global         _Z6kernelPhjjPj
        .type           _Z6kernelPhjjPj,@function
        .size           _Z6kernelPhjjPj,(.L_x_1 - _Z6kernelPhjjPj)
        .other          _Z6kernelPhjjPj,@"STO_CUDA_ENTRY STV_DEFAULT"
_Z6kernelPhjjPj:
.text._Z6kernelPhjjPj:
[----:B------:R-:W-:Y:S01]  /*0000*/  LDC R1, c[0x0][0x37c] ;  /* 0x0000df00ff017b82 */ /* 0x000fe20000000800 */
[----:B------:R-:W0:Y:S01]  /*0010*/  S2R R0, SR_CTAID.Y ;  /* 0x0000000000007919 */ /* 0x000e220000002600 */
[----:B------:R-:W1:Y:S01]  /*0020*/  LDCU.128 UR4, c[0x0][0x380] ;  /* 0x00007000ff0477ac */ /* 0x000e620008000c00 */
[----:B------:R-:W0:Y:S01]  /*0030*/  S2R R3, SR_TID.Y ;  /* 0x0000000000037919 */ /* 0x000e220000002200 */
[----:B------:R-:W2:Y:S01]  /*0040*/  S2R R2, SR_CTAID.X ;  /* 0x0000000000027919 */ /* 0x000ea20000002500 */
[----:B------:R-:W2:Y:S01]  /*0050*/  S2R R5, SR_TID.X ;  /* 0x0000000000057919 */ /* 0x000ea20000002100 */
[----:B0-----:R-:W-:-:S05]  /*0060*/  IMAD R0, R0, 0x10, R3 ;  /* 0x0000001000007824 */ /* 0x001fca00078e0203 */
[----:B-1----:R-:W-:Y:S01]  /*0070*/  ISETP.GE.U32.AND P0, PT, R0, UR7, PT ;  /* 0x0000000700007c0c */ /* 0x002fe2000bf06070 */
[----:B--2---:R-:W-:-:S04]  /*0080*/  IMAD R3, R2, 0x10, R5 ;  /* 0x0000001002037824 */ /* 0x004fc800078e0205 */
[----:B------:R-:W-:Y:S01]  /*0090*/  IMAD R0, R0, UR6, R3 ;  /* 0x0000000600007c24 */ /* 0x000fe2000f8e0203 */
[----:B------:R-:W-:-:S04]  /*00a0*/  ISETP.GE.U32.OR P0, PT, R3, UR6, P0 ;  /* 0x0000000603007c0c */ /* 0x000fc80008706470 */
[----:B------:R-:W-:-:S04]  /*00b0*/  IADD3 R4, P1, PT, R0, UR4, RZ ;  /* 0x0000000400047c10 */ /* 0x000fc8000ff3e0ff */
[----:B------:R-:W-:-:S05]  /*00c0*/  IADD3.X R5, PT, PT, RZ, UR5, RZ, P1, !PT ;  /* 0x00000005ff057c10 */ /* 0x000fca0008ffe4ff */
[----:B------:R-:W-:Y:S05]  /*00d0*/  @P0 EXIT ;  /* 0x000000000000094d */ /* 0x000fea0003800000 */
[----:B------:R-:W0:Y:S01]  /*00e0*/  LDCU.64 UR4, c[0x0][0x358] ;  /* 0x00006b00ff0477ac */ /* 0x000e220008000a00 */
[----:B------:R-:W1:Y:S01]  /*00f0*/  LDC.64 R2, c[0x0][0x390] ;  /* 0x0000e400ff027b82 */ /* 0x000e620000000a00 */
[----:B0-----:R-:W1:Y:S01]  /*0100*/  LDG.E.U8 R5, desc[UR4][R4.64] ;  /* 0x0000000404057981 */ /* 0x001e62000c1e1100 */
[----:B------:R-:W-:Y:S02]  /*0110*/  HFMA2 R7, -RZ, RZ, 0, 5.9604644775390625e-08 ;  /* 0x00000001ff077431 */ /* 0x000fe400000001ff */
[----:B-1----:R-:W-:-:S05]  /*0120*/  IMAD.WIDE.U32 R2, R5, 0x4, R2 ;  /* 0x0000000405027825 */ /* 0x002fca00078e0002 */
[----:B------:R-:W-:Y:S01]  /*0130*/  REDG.E.ADD.STRONG.GPU desc[UR4][R2.64], R7 ;  /* 0x000000070200798e */ /* 0x000fe2000c12e104 */
[----:B------:R-:W-:Y:S06]  /*0140*/  BAR.SYNC.DEFER_BLOCKING 0x0 ;  /* 0x0000000000007b1d */ /* 0x000fec0000010000 */
[----:B------:R-:W-:Y:S05]  /*0150*/  EXIT ;  /* 0x000000000000794d */ /* 0x000fea0003800000 */
.L_x_0:
[----:B------:R-:W-:-:S00]  /*0160*/  BRA `(.L_x_0) ;  /* 0xfffffffc00fc7947 */ /* 0x000fc0000383ffff */
[----:B------:R-:W-:-:S00]  /*0170*/  NOP ;  /* 0x0000000000007918 */ /* 0x000fc00000000000 */
        /* <DEDUP_REMOVED lines=8> */
.L_x_1:


//--------------------- .nv.shared.reserved.0     --------------------------
	.section	.nv.shared.reserved.0,"aw",@nobits
	.weak		__nv_reservedSMEM_offset_0_alias
	.size		__nv_reservedSMEM_offset_0_alias, 0, 64
	.other		__nv_reservedSMEM_offset_0_alias,@"STO_CUDA_RESERVED_SHARED STV_DEFAULT"
__nv_reservedSMEM_offset_0_alias:
	.zero		0
	.zero		64


//--------------------- .nv.constant0._Z6kernelPhjjPj --------------------------
	.section	.nv.constant0._Z6kernelPhjjPj,"a",@progbits
	.sectionflags	@""
	.align	4
.nv.constant0._Z6kernelPhjjPj:
	.zero		920


//--------------------- SYMBOLS --------------------------

	.type		.nv.reservedSmem.offset0,@object
	.size		.nv.reservedSmem.offset0,0x4
